//
// Generated by NVIDIA NVVM Compiler
//
// Compiler Build ID: CL-36424714
// Cuda compilation tools, release 13.0, V13.0.88
// Based on NVVM 20.0.0
//

.version 9.0
.target sm_100
.address_size 64

	// .globl	_Z6kernelPA2_dPdS1_

.visible .entry _Z6kernelPA2_dPdS1_(
	.param .u64 .ptr .align 1 _Z6kernelPA2_dPdS1__param_0,
	.param .u64 .ptr .align 1 _Z6kernelPA2_dPdS1__param_1,
	.param .u64 .ptr .align 1 _Z6kernelPA2_dPdS1__param_2
)
{
	.reg .b64 	%rd<7>;
	.reg .b64 	%fd<109>;

	ld.param.u64 	%rd1, [_Z6kernelPA2_dPdS1__param_0];
	ld.param.u64 	%rd2, [_Z6kernelPA2_dPdS1__param_1];
	ld.param.u64 	%rd3, [_Z6kernelPA2_dPdS1__param_2];
	cvta.to.global.u64 	%rd4, %rd1;
	cvta.to.global.u64 	%rd5, %rd2;
	cvta.to.global.u64 	%rd6, %rd3;
	ld.global.f64 	%fd1, [%rd4];
	ld.global.f64 	%fd2, [%rd4+8];
	ld.global.f64 	%fd3, [%rd4+16];
	ld.global.f64 	%fd4, [%rd4+24];
	ld.global.f64 	%fd5, [%rd4+32];
	ld.global.f64 	%fd6, [%rd4+40];
	ld.global.f64 	%fd7, [%rd4+48];
	ld.global.f64 	%fd8, [%rd4+56];
	ld.global.f64 	%fd9, [%rd4+64];
	ld.global.f64 	%fd10, [%rd4+72];
	ld.global.f64 	%fd11, [%rd4+80];
	ld.global.f64 	%fd12, [%rd4+88];
	ld.global.f64 	%fd13, [%rd4+96];
	ld.global.f64 	%fd14, [%rd4+104];
	ld.global.f64 	%fd15, [%rd4+112];
	ld.global.f64 	%fd16, [%rd4+120];
	ld.global.f64 	%fd17, [%rd4+128];
	ld.global.f64 	%fd18, [%rd4+136];
	ld.global.f64 	%fd19, [%rd4+144];
	ld.global.f64 	%fd20, [%rd4+152];
	mul.f64 	%fd21, %fd3, %fd3;
	fma.rn.f64 	%fd22, %fd1, %fd1, %fd21;
	fma.rn.f64 	%fd23, %fd5, %fd5, %fd22;
	fma.rn.f64 	%fd24, %fd7, %fd7, %fd23;
	fma.rn.f64 	%fd25, %fd9, %fd9, %fd24;
	fma.rn.f64 	%fd26, %fd11, %fd11, %fd25;
	fma.rn.f64 	%fd27, %fd13, %fd13, %fd26;
	fma.rn.f64 	%fd28, %fd15, %fd15, %fd27;
	fma.rn.f64 	%fd29, %fd17, %fd17, %fd28;
	fma.rn.f64 	%fd30, %fd19, %fd19, %fd29;
	fma.rn.f64 	%fd31, %fd1, %fd2, 0d0000000000000000;
	fma.rn.f64 	%fd32, %fd3, %fd4, %fd31;
	fma.rn.f64 	%fd33, %fd5, %fd6, %fd32;
	fma.rn.f64 	%fd34, %fd7, %fd8, %fd33;
	fma.rn.f64 	%fd35, %fd9, %fd10, %fd34;
	fma.rn.f64 	%fd36, %fd11, %fd12, %fd35;
	fma.rn.f64 	%fd37, %fd13, %fd14, %fd36;
	fma.rn.f64 	%fd38, %fd15, %fd16, %fd37;
	fma.rn.f64 	%fd39, %fd17, %fd18, %fd38;
	fma.rn.f64 	%fd40, %fd19, %fd20, %fd39;
	mul.f64 	%fd41, %fd4, %fd4;
	fma.rn.f64 	%fd42, %fd2, %fd2, %fd41;
	fma.rn.f64 	%fd43, %fd6, %fd6, %fd42;
	fma.rn.f64 	%fd44, %fd8, %fd8, %fd43;
	fma.rn.f64 	%fd45, %fd10, %fd10, %fd44;
	fma.rn.f64 	%fd46, %fd12, %fd12, %fd45;
	fma.rn.f64 	%fd47, %fd14, %fd14, %fd46;
	fma.rn.f64 	%fd48, %fd16, %fd16, %fd47;
	fma.rn.f64 	%fd49, %fd18, %fd18, %fd48;
	fma.rn.f64 	%fd50, %fd20, %fd20, %fd49;
	ld.global.f64 	%fd51, [%rd5];
	fma.rn.f64 	%fd52, %fd1, %fd51, 0d0000000000000000;
	ld.global.f64 	%fd53, [%rd5+8];
	fma.rn.f64 	%fd54, %fd3, %fd53, %fd52;
	ld.global.f64 	%fd55, [%rd5+16];
	fma.rn.f64 	%fd56, %fd5, %fd55, %fd54;
	ld.global.f64 	%fd57, [%rd5+24];
	fma.rn.f64 	%fd58, %fd7, %fd57, %fd56;
	ld.global.f64 	%fd59, [%rd5+32];
	fma.rn.f64 	%fd60, %fd9, %fd59, %fd58;
	ld.global.f64 	%fd61, [%rd5+40];
	fma.rn.f64 	%fd62, %fd11, %fd61, %fd60;
	ld.global.f64 	%fd63, [%rd5+48];
	fma.rn.f64 	%fd64, %fd13, %fd63, %fd62;
	ld.global.f64 	%fd65, [%rd5+56];
	fma.rn.f64 	%fd66, %fd15, %fd65, %fd64;
	ld.global.f64 	%fd67, [%rd5+64];
	fma.rn.f64 	%fd68, %fd17, %fd67, %fd66;
	ld.global.f64 	%fd69, [%rd5+72];
	fma.rn.f64 	%fd70, %fd19, %fd69, %fd68;
	fma.rn.f64 	%fd71, %fd2, %fd51, 0d0000000000000000;
	fma.rn.f64 	%fd72, %fd4, %fd53, %fd71;
	fma.rn.f64 	%fd73, %fd6, %fd55, %fd72;
	fma.rn.f64 	%fd74, %fd8, %fd57, %fd73;
	fma.rn.f64 	%fd75, %fd10, %fd59, %fd74;
	fma.rn.f64 	%fd76, %fd12, %fd61, %fd75;
	fma.rn.f64 	%fd77, %fd14, %fd63, %fd76;
	fma.rn.f64 	%fd78, %fd16, %fd65, %fd77;
	fma.rn.f64 	%fd79, %fd18, %fd67, %fd78;
	fma.rn.f64 	%fd80, %fd20, %fd69, %fd79;
	fma.rn.f64 	%fd81, %fd30, %fd40, 0d0000000000000000;
	fma.rn.f64 	%fd82, %fd40, %fd50, %fd81;
	mul.f64 	%fd83, %fd40, %fd40;
	fma.rn.f64 	%fd84, %fd30, %fd30, %fd83;
	div.rn.f64 	%fd85, %fd82, %fd84;
	fma.rn.f64 	%fd86, %fd40, %fd40, %fd30;
	div.rn.f64 	%fd87, %fd40, %fd86;
	fma.rn.f64 	%fd88, %fd87, %fd40, %fd30;
	mul.f64 	%fd89, %fd85, %fd40;
	sub.f64 	%fd90, %fd50, %fd89;
	mul.f64 	%fd91, %fd87, %fd50;
	sub.f64 	%fd92, %fd90, %fd91;
	mul.f64 	%fd93, %fd87, 0d0000000000000000;
	add.f64 	%fd94, %fd93, 0d3FF0000000000000;
	mov.f64 	%fd95, 0d0000000000000000;
	sub.f64 	%fd96, %fd95, %fd85;
	sub.f64 	%fd97, %fd96, %fd93;
	add.f64 	%fd98, %fd87, 0d0000000000000000;
	mul.f64 	%fd99, %fd85, 0d0000000000000000;
	mov.f64 	%fd100, 0d3FF0000000000000;
	sub.f64 	%fd101, %fd100, %fd99;
	sub.f64 	%fd102, %fd101, %fd87;
	fma.rn.f64 	%fd103, %fd94, %fd70, 0d0000000000000000;
	fma.rn.f64 	%fd104, %fd98, %fd80, %fd103;
	div.rn.f64 	%fd105, %fd104, %fd88;
	st.global.f64 	[%rd6], %fd105;
	fma.rn.f64 	%fd106, %fd97, %fd70, 0d0000000000000000;
	fma.rn.f64 	%fd107, %fd102, %fd80, %fd106;
	div.rn.f64 	%fd108, %fd107, %fd92;
	st.global.f64 	[%rd6+8], %fd108;
	ret;

}


// ===== COMPILED SASS (sm_100) =====

	.target	sm_100

	.elftype	@"ET_EXEC"


//--------------------- .note.nv.tkinfo           --------------------------
	.section	.note.nv.tkinfo,"",@"SHT_NOTE"
	.sectionflags	@"SHF_NOTE_NV_TKINFO"
	.tkinfo
        /*0018*/ 	.word	0x00000002
        /*0030*/ 	.string	""
        /*0030*/ 	.string	"ptxas"
        /*0030*/ 	.string	"Cuda compilation tools, release 13.0, V13.0.88"
        /*0030*/ 	.string	"Build cuda_13.0.r13.0/compiler.36424714_0"
        /*0030*/ 	.string	"-arch sm_100 -m 64 "



//--------------------- .note.nv.cuinfo           --------------------------
	.section	.note.nv.cuinfo,"",@"SHT_NOTE"
	.sectionflags	@"SHF_NOTE_NV_CUINFO"
        /*0018*/ 	.short	0x0002
        /*001a*/ 	.short	0x0064
        /*001c*/ 	.short	0x0082
	.zero		2


//--------------------- .nv.info                  --------------------------
	.section	.nv.info,"",@"SHT_CUDA_INFO"
	.align	4


	//----- nvinfo : EIATTR_REGCOUNT
	.align		4
        /*0000*/ 	.byte	0x04, 0x2f
        /*0002*/ 	.short	(.L_1 - .L_0)
	.align		4
.L_0:
        /*0004*/ 	.word	index@(_Z6kernelPA2_dPdS1_)
        /*0008*/ 	.word	0x00000028


	//----- nvinfo : EIATTR_FRAME_SIZE
	.align		4
.L_1:
        /*000c*/ 	.byte	0x04, 0x11
        /*000e*/ 	.short	(.L_3 - .L_2)
	.align		4
.L_2:
        /*0010*/ 	.word	index@($__internal_0_$__cuda_sm20_div_rn_f64_full)
        /*0014*/ 	.word	0x00000000


	//----- nvinfo : EIATTR_FRAME_SIZE
	.align		4
.L_3:
        /*0018*/ 	.byte	0x04, 0x11
        /*001a*/ 	.short	(.L_5 - .L_4)
	.align		4
.L_4:
        /*001c*/ 	.word	index@(_Z6kernelPA2_dPdS1_)
        /*0020*/ 	.word	0x00000000


	//----- nvinfo : EIATTR_MIN_STACK_SIZE
	.align		4
.L_5:
        /*0024*/ 	.byte	0x04, 0x12
        /*0026*/ 	.short	(.L_7 - .L_6)
	.align		4
.L_6:
        /*0028*/ 	.word	index@(_Z6kernelPA2_dPdS1_)
        /*002c*/ 	.word	0x00000000
.L_7:


//--------------------- .nv.compat                --------------------------
	.section	.nv.compat,"",@"SHT_CUDA_COMPAT_INFO"
	.align	4
        /*0000*/ 	.byte	0x02, 0x09, 0x00, 0x00, 0x02, 0x02, 0x01, 0x00, 0x02, 0x05, 0x05, 0x00, 0x03, 0x07, 0x01, 0x01
        /*0010*/ 	.byte	0x02, 0x03, 0x00, 0x00, 0x02, 0x06, 0x01, 0x00, 0x04, 0x0b, 0x08, 0x00, 0x01, 0x00, 0x00, 0x00
        /*0020*/ 	.byte	0x00, 0x00, 0x00, 0x00


//--------------------- .nv.info._Z6kernelPA2_dPdS1_ --------------------------
	.section	.nv.info._Z6kernelPA2_dPdS1_,"",@"SHT_CUDA_INFO"
	.sectionflags	@""
	.align	4


	//----- nvinfo : EIATTR_CUDA_API_VERSION
	.align		4
        /*0000*/ 	.byte	0x04, 0x37
        /*0002*/ 	.short	(.L_9 - .L_8)
.L_8:
        /*0004*/ 	.word	0x00000082


	//----- nvinfo : EIATTR_KPARAM_INFO
	.align		4
.L_9:
        /*0008*/ 	.byte	0x04, 0x17
        /*000a*/ 	.short	(.L_11 - .L_10)
.L_10:
        /*000c*/ 	.word	0x00000000
        /*0010*/ 	.short	0x0002
        /*0012*/ 	.short	0x0010
        /*0014*/ 	.byte	0x00, 0xf5, 0x21, 0x00


	//----- nvinfo : EIATTR_KPARAM_INFO
	.align		4
.L_11:
        /*0018*/ 	.byte	0x04, 0x17
        /*001a*/ 	.short	(.L_13 - .L_12)
.L_12:
        /*001c*/ 	.word	0x00000000
        /*0020*/ 	.short	0x0001
        /*0022*/ 	.short	0x0008
        /*0024*/ 	.byte	0x00, 0xf5, 0x21, 0x00


	//----- nvinfo : EIATTR_KPARAM_INFO
	.align		4
.L_13:
        /*0028*/ 	.byte	0x04, 0x17
        /*002a*/ 	.short	(.L_15 - .L_14)
.L_14:
        /*002c*/ 	.word	0x00000000
        /*0030*/ 	.short	0x0000
        /*0032*/ 	.short	0x0000
        /*0034*/ 	.byte	0x00, 0xf5, 0x21, 0x00


	//----- nvinfo : EIATTR_SPARSE_MMA_MASK
	.align		4
.L_15:
        /*0038*/ 	.byte	0x03, 0x50
        /*003a*/ 	.short	0x0000


	//----- nvinfo : EIATTR_MAXREG_COUNT
	.align		4
        /*003c*/ 	.byte	0x03, 0x1b
        /*003e*/ 	.short	0x00ff


	//----- nvinfo : EIATTR_MERCURY_ISA_VERSION
	.align		4
        /*0040*/ 	.byte	0x03, 0x5f
        /*0042*/ 	.short	0x0101


	//----- nvinfo : EIATTR_VRC_CTA_INIT_COUNT
	.align		4
        /*0044*/ 	.byte	0x02, 0x4a
	.zero		1
	.zero		1


	//----- nvinfo : EIATTR_EXIT_INSTR_OFFSETS
	.align		4
        /*0048*/ 	.byte	0x04, 0x1c
        /*004a*/ 	.short	(.L_17 - .L_16)


	//   ....[0]....
.L_16:
        /*004c*/ 	.word	0x00000bc0


	//----- nvinfo : EIATTR_CRS_STACK_SIZE
	.align		4
.L_17:
        /*0050*/ 	.byte	0x04, 0x1e
        /*0052*/ 	.short	(.L_19 - .L_18)
.L_18:
        /*0054*/ 	.word	0x00000000


	//----- nvinfo : EIATTR_CBANK_PARAM_SIZE
	.align		4
.L_19:
        /*0058*/ 	.byte	0x03, 0x19
        /*005a*/ 	.short	0x0018


	//----- nvinfo : EIATTR_PARAM_CBANK
	.align		4
        /*005c*/ 	.byte	0x04, 0x0a
        /*005e*/ 	.short	(.L_21 - .L_20)
	.align		4
.L_20:
        /*0060*/ 	.word	index@(.nv.constant0._Z6kernelPA2_dPdS1_)
        /*0064*/ 	.short	0x0380
        /*0066*/ 	.short	0x0018


	//----- nvinfo : EIATTR_SW_WAR
	.align		4
.L_21:
        /*0068*/ 	.byte	0x04, 0x36
        /*006a*/ 	.short	(.L_23 - .L_22)
.L_22:
        /*006c*/ 	.word	0x00000008
.L_23:


//--------------------- .nv.callgraph             --------------------------
	.section	.nv.callgraph,"",@"SHT_CUDA_CALLGRAPH"
	.align	4
	.sectionentsize	8
	.align		4
        /*0000*/ 	.word	0x00000000
	.align		4
        /*0004*/ 	.word	0xffffffff
	.align		4
        /*0008*/ 	.word	0x00000000
	.align		4
        /*000c*/ 	.word	0xfffffffe
	.align		4
        /*0010*/ 	.word	0x00000000
	.align		4
        /*0014*/ 	.word	0xfffffffd
	.align		4
        /*0018*/ 	.word	0x00000000
	.align		4
        /*001c*/ 	.word	0xfffffffc


//--------------------- .text._Z6kernelPA2_dPdS1_ --------------------------
	.section	.text._Z6kernelPA2_dPdS1_,"ax",@progbits
	.align	128
        .global         _Z6kernelPA2_dPdS1_
        .type           _Z6kernelPA2_dPdS1_,@function
        .size           _Z6kernelPA2_dPdS1_,(.L_x_10 - _Z6kernelPA2_dPdS1_)
        .other          _Z6kernelPA2_dPdS1_,@"STO_CUDA_ENTRY STV_DEFAULT"
_Z6kernelPA2_dPdS1_:
.text._Z6kernelPA2_dPdS1_:
[----:B------:R-:W-:Y:S08]  /*0000*/  LDC R1, c[0x0][0x37c] ;  /* 0x0000df00ff017b82 */ /* 0x000ff00000000800 */
[----:B------:R-:W0:Y:S01]  /*0010*/  LDC.64 R16, c[0x0][0x380] ;  /* 0x0000e000ff107b82 */ /* 0x000e220000000a00 */
[----:B------:R-:W0:Y:S07]  /*0020*/  LDCU.64 UR4, c[0x0][0x358] ;  /* 0x00006b00ff0477ac */ /* 0x000e2e0008000a00 */
[----:B------:R-:W1:Y:S01]  /*0030*/  LDC.64 R36, c[0x0][0x388] ;  /* 0x0000e200ff247b82 */ /* 0x000e620000000a00 */
[----:B0-----:R-:W2:Y:S04]  /*0040*/  LDG.E.64 R28, desc[UR4][R16.64+0x10] ;  /* 0x00001004101c7981 */ /* 0x001ea8000c1e1b00 */
[----:B------:R-:W3:Y:S04]  /*0050*/  LDG.E.64 R2, desc[UR4][R16.64] ;  /* 0x0000000410027981 */ /* 0x000ee8000c1e1b00 */
[----:B------:R-:W3:Y:S04]  /*0060*/  LDG.E.64 R24, desc[UR4][R16.64+0x8] ;  /* 0x0000080410187981 */ /* 0x000ee8000c1e1b00 */
[----:B-1----:R-:W4:Y:S04]  /*0070*/  LDG.E.64 R6, desc[UR4][R36.64] ;  /* 0x0000000424067981 */ /* 0x002f28000c1e1b00 */
[----:B------:R-:W5:Y:S04]  /*0080*/  LDG.E.64 R30, desc[UR4][R16.64+0x18] ;  /* 0x00001804101e7981 */ /* 0x000f68000c1e1b00 */
[----:B------:R-:W5:Y:S04]  /*0090*/  LDG.E.64 R10, desc[UR4][R36.64+0x8] ;  /* 0x00000804240a7981 */ /* 0x000f68000c1e1b00 */
[----:B------:R-:W5:Y:S04]  /*00a0*/  LDG.E.64 R12, desc[UR4][R16.64+0x20] ;  /* 0x00002004100c7981 */ /* 0x000f68000c1e1b00 */
[----:B------:R-:W5:Y:S04]  /*00b0*/  LDG.E.64 R18, desc[UR4][R16.64+0x28] ;  /* 0x0000280410127981 */ /* 0x000f68000c1e1b00 */
[----:B------:R-:W5:Y:S04]  /*00c0*/  LDG.E.64 R4, desc[UR4][R36.64+0x10] ;  /* 0x0000100424047981 */ /* 0x000f68000c1e1b00 */
[----:B------:R-:W5:Y:S04]  /*00d0*/  LDG.E.64 R20, desc[UR4][R16.64+0x38] ;  /* 0x0000380410147981 */ /* 0x000f68000c1e1b00 */
[----:B------:R-:W5:Y:S04]  /*00e0*/  LDG.E.64 R14, desc[UR4][R36.64+0x18] ;  /* 0x00001804240e7981 */ /* 0x000f68000c1e1b00 */
[----:B------:R-:W5:Y:S04]  /*00f0*/  LDG.E.64 R26, desc[UR4][R16.64+0x40] ;  /* 0x00004004101a7981 */ /* 0x000f68000c1e1b00 */
[----:B------:R-:W5:Y:S01]  /*0100*/  LDG.E.64 R32, desc[UR4][R16.64+0x58] ;  /* 0x0000580410207981 */ /* 0x000f62000c1e1b00 */
[----:B--2---:R-:W-:-:S02]  /*0110*/  DMUL R8, R28, R28 ;  /* 0x0000001c1c087228 */ /* 0x004fc40000000000 */
[----:B---3--:R-:W-:-:S06]  /*0120*/  DFMA R34, R2, R24, RZ ;  /* 0x000000180222722b */ /* 0x008fcc00000000ff */
[C---:B------:R-:W-:Y:S02]  /*0130*/  DFMA R8, R2.reuse, R2, R8 ;  /* 0x000000020208722b */ /* 0x040fe40000000008 */
[-C--:B----4-:R-:W-:Y:S02]  /*0140*/  DFMA R22, R2, R6.reuse, RZ ;  /* 0x000000060216722b */ /* 0x090fe400000000ff */
[----:B------:R-:W-:Y:S01]  /*0150*/  DFMA R6, R24, R6, RZ ;  /* 0x000000061806722b */ /* 0x000fe200000000ff */
[----:B------:R-:W2:Y:S01]  /*0160*/  LDG.E.64 R2, desc[UR4][R16.64+0x30] ;  /* 0x0000300410027981 */ /* 0x000ea2000c1e1b00 */
[----:B-----5:R-:W-:-:S04]  /*0170*/  DFMA R34, R28, R30, R34 ;  /* 0x0000001e1c22722b */ /* 0x020fc80000000022 */
[-C--:B------:R-:W-:Y:S02]  /*0180*/  DFMA R28, R28, R10.reuse, R22 ;  /* 0x0000000a1c1c722b */ /* 0x080fe40000000016 */
[C---:B------:R-:W-:Y:S01]  /*0190*/  DFMA R10, R30.reuse, R10, R6 ;  /* 0x0000000a1e0a722b */ /* 0x040fe20000000006 */
[----:B------:R-:W3:Y:S04]  /*01a0*/  LDG.E.64 R22, desc[UR4][R36.64+0x20] ;  /* 0x0000200424167981 */ /* 0x000ee8000c1e1b00 */
[----:B------:R-:W4:Y:S01]  /*01b0*/  LDG.E.64 R6, desc[UR4][R16.64+0x48] ;  /* 0x0000480410067981 */ /* 0x000f22000c1e1b00 */
[----:B------:R-:W-:Y:S02]  /*01c0*/  DMUL R30, R30, R30 ;  /* 0x0000001e1e1e7228 */ /* 0x000fe40000000000 */
[----:B------:R-:W-:-:S02]  /*01d0*/  DFMA R8, R12, R12, R8 ;  /* 0x0000000c0c08722b */ /* 0x000fc40000000008 */
[C---:B------:R-:W-:Y:S02]  /*01e0*/  DFMA R34, R12.reuse, R18, R34 ;  /* 0x000000120c22722b */ /* 0x040fe40000000022 */
[-C--:B------:R-:W-:Y:S02]  /*01f0*/  DFMA R12, R12, R4.reuse, R28 ;  /* 0x000000040c0c722b */ /* 0x080fe4000000001c */
[----:B------:R-:W-:Y:S01]  /*0200*/  DFMA R4, R18, R4, R10 ;  /* 0x000000041204722b */ /* 0x000fe2000000000a */
[----:B------:R-:W5:Y:S01]  /*0210*/  LDG.E.64 R28, desc[UR4][R36.64+0x30] ;  /* 0x00003004241c7981 */ /* 0x000f62000c1e1b00 */
[----:B------:R-:W-:-:S03]  /*0220*/  DFMA R24, R24, R24, R30 ;  /* 0x000000181818722b */ /* 0x000fc6000000001e */
[----:B------:R-:W5:Y:S04]  /*0230*/  LDG.E.64 R10, desc[UR4][R16.64+0x50] ;  /* 0x00005004100a7981 */ /* 0x000f68000c1e1b00 */
[----:B------:R-:W5:Y:S01]  /*0240*/  LDG.E.64 R30, desc[UR4][R36.64+0x28] ;  /* 0x00002804241e7981 */ /* 0x000f62000c1e1b00 */
[----:B------:R-:W-:-:S03]  /*0250*/  DFMA R18, R18, R18, R24 ;  /* 0x000000121212722b */ /* 0x000fc60000000018 */
[----:B------:R-:W5:Y:S01]  /*0260*/  LDG.E.64 R24, desc[UR4][R16.64+0x78] ;  /* 0x0000780410187981 */ /* 0x000f62000c1e1b00 */
[C---:B--2---:R-:W-:Y:S02]  /*0270*/  DFMA R8, R2.reuse, R2, R8 ;  /* 0x000000020208722b */ /* 0x044fe40000000008 */
[C---:B------:R-:W-:Y:S02]  /*0280*/  DFMA R34, R2.reuse, R20, R34 ;  /* 0x000000140222722b */ /* 0x040fe40000000022 */
[-C--:B------:R-:W-:Y:S02]  /*0290*/  DFMA R2, R2, R14.reuse, R12 ;  /* 0x0000000e0202722b */ /* 0x080fe4000000000c */
[----:B------:R-:W-:Y:S01]  /*02a0*/  DFMA R14, R20, R14, R4 ;  /* 0x0000000e140e722b */ /* 0x000fe20000000004 */
[----:B------:R-:W2:Y:S04]  /*02b0*/  LDG.E.64 R12, desc[UR4][R16.64+0x68] ;  /* 0x00006804100c7981 */ /* 0x000ea8000c1e1b00 */
[----:B------:R-:W2:Y:S01]  /*02c0*/  LDG.E.64 R4, desc[UR4][R16.64+0x60] ;  /* 0x0000600410047981 */ /* 0x000ea2000c1e1b00 */
[----:B------:R-:W-:-:S02]  /*02d0*/  DFMA R8, R26, R26, R8 ;  /* 0x0000001a1a08722b */ /* 0x000fc40000000008 */
[C---:B----4-:R-:W-:Y:S02]  /*02e0*/  DFMA R34, R26.reuse, R6, R34 ;  /* 0x000000061a22722b */ /* 0x050fe40000000022 */
[----:B---3--:R-:W-:Y:S01]  /*02f0*/  DFMA R26, R26, R22, R2 ;  /* 0x000000161a1a722b */ /* 0x008fe20000000002 */
[----:B------:R-:W3:Y:S01]  /*0300*/  LDG.E.64 R2, desc[UR4][R16.64+0x70] ;  /* 0x0000700410027981 */ /* 0x000ee2000c1e1b00 */
[----:B------:R-:W-:Y:S02]  /*0310*/  DFMA R20, R20, R20, R18 ;  /* 0x000000141414722b */ /* 0x000fe40000000012 */
[C---:B------:R-:W-:Y:S01]  /*0320*/  DFMA R22, R6.reuse, R22, R14 ;  /* 0x000000160616722b */ /* 0x040fe2000000000e */
[----:B------:R-:W4:Y:S04]  /*0330*/  LDG.E.64 R18, desc[UR4][R16.64+0x88] ;  /* 0x0000880410127981 */ /* 0x000f28000c1e1b00 */
[----:B------:R-:W4:Y:S01]  /*0340*/  LDG.E.64 R14, desc[UR4][R16.64+0x80] ;  /* 0x00008004100e7981 */ /* 0x000f22000c1e1b00 */
[----:B------:R-:W-:-:S03]  /*0350*/  DFMA R6, R6, R6, R20 ;  /* 0x000000060606722b */ /* 0x000fc60000000014 */
[----:B------:R-:W4:Y:S04]  /*0360*/  LDG.E.64 R20, desc[UR4][R16.64+0x90] ;  /* 0x0000900410147981 */ /* 0x000f28000c1e1b00 */
[----:B------:R-:W4:Y:S01]  /*0370*/  LDG.E.64 R16, desc[UR4][R16.64+0x98] ;  /* 0x0000980410107981 */ /* 0x000f22000c1e1b00 */
[C---:B-----5:R-:W-:Y:S02]  /*0380*/  DFMA R8, R10.reuse, R10, R8 ;  /* 0x0000000a0a08722b */ /* 0x060fe40000000008 */
[C---:B------:R-:W-:Y:S02]  /*0390*/  DFMA R34, R10.reuse, R32, R34 ;  /* 0x000000200a22722b */ /* 0x040fe40000000022 */
[-C--:B------:R-:W-:Y:S01]  /*03a0*/  DFMA R10, R10, R30.reuse, R26 ;  /* 0x0000001e0a0a722b */ /* 0x080fe2000000001a */
[----:B------:R-:W5:Y:S01]  /*03b0*/  LDG.E.64 R26, desc[UR4][R36.64+0x38] ;  /* 0x00003804241a7981 */ /* 0x000f62000c1e1b00 */
[----:B------:R-:W-:-:S03]  /*03c0*/  DFMA R30, R32, R30, R22 ;  /* 0x0000001e201e722b */ /* 0x000fc60000000016 */
[----:B------:R-:W5:Y:S01]  /*03d0*/  LDG.E.64 R22, desc[UR4][R36.64+0x40] ;  /* 0x0000400424167981 */ /* 0x000f62000c1e1b00 */
[----:B------:R-:W-:-:S03]  /*03e0*/  DFMA R32, R32, R32, R6 ;  /* 0x000000202020722b */ /* 0x000fc60000000006 */
[----:B------:R0:W5:Y:S01]  /*03f0*/  LDG.E.64 R6, desc[UR4][R36.64+0x48] ;  /* 0x0000480424067981 */ /* 0x000162000c1e1b00 */
[C---:B--2---:R-:W-:Y:S02]  /*0400*/  DFMA R34, R4.reuse, R12, R34 ;  /* 0x0000000c0422722b */ /* 0x044fe40000000022 */
[----:B------:R-:W-:-:S06]  /*0410*/  DFMA R8, R4, R4, R8 ;  /* 0x000000040408722b */ /* 0x000fcc0000000008 */
[C---:B---3--:R-:W-:Y:S02]  /*0420*/  DFMA R34, R2.reuse, R24, R34 ;  /* 0x000000180222722b */ /* 0x048fe40000000022 */
[----:B------:R-:W-:-:S06]  /*0430*/  DFMA R8, R2, R2, R8 ;  /* 0x000000020208722b */ /* 0x000fcc0000000008 */
[C---:B----4-:R-:W-:Y:S02]  /*0440*/  DFMA R34, R14.reuse, R18, R34 ;  /* 0x000000120e22722b */ /* 0x050fe40000000022 */
[----:B0-----:R-:W-:-:S06]  /*0450*/  DFMA R36, R14, R14, R8 ;  /* 0x0000000e0e24722b */ /* 0x001fcc0000000008 */
[----:B------:R-:W-:Y:S02]  /*0460*/  DFMA R8, R20, R16, R34 ;  /* 0x000000101408722b */ /* 0x000fe40000000022 */
[----:B------:R-:W-:Y:S02]  /*0470*/  DFMA R34, R4, R28, R10 ;  /* 0x0000001c0422722b */ /* 0x000fe4000000000a */
[----:B------:R-:W-:-:S04]  /*0480*/  DFMA R10, R20, R20, R36 ;  /* 0x00000014140a722b */ /* 0x000fc80000000024 */
[----:B------:R-:W-:Y:S02]  /*0490*/  DMUL R4, R8, R8 ;  /* 0x0000000808047228 */ /* 0x000fe40000000000 */
[----:B------:R-:W-:-:S06]  /*04a0*/  DFMA R30, R12, R28, R30 ;  /* 0x0000001c0c1e722b */ /* 0x000fcc000000001e */
[----:B------:R-:W-:-:S06]  /*04b0*/  DFMA R4, R10, R10, R4 ;  /* 0x0000000a0a04722b */ /* 0x000fcc0000000004 */
[----:B------:R-:W0:Y:S01]  /*04c0*/  MUFU.RCP64H R29, R5 ;  /* 0x00000005001d7308 */ /* 0x000e220000001800 */
[----:B------:R-:W-:Y:S01]  /*04d0*/  IMAD.MOV.U32 R28, RZ, RZ, 0x1 ;  /* 0x00000001ff1c7424 */ /* 0x000fe200078e00ff */
[----:B------:R-:W-:-:S05]  /*04e0*/  DFMA R32, R12, R12, R32 ;  /* 0x0000000c0c20722b */ /* 0x000fca0000000020 */
[----:B0-----:R-:W-:-:S08]  /*04f0*/  DFMA R12, -R4, R28, 1 ;  /* 0x3ff00000040c742b */ /* 0x001fd0000000011c */
[----:B------:R-:W-:Y:S02]  /*0500*/  DFMA R12, R12, R12, R12 ;  /* 0x0000000c0c0c722b */ /* 0x000fe4000000000c */
[----:B------:R-:W-:-:S06]  /*0510*/  DFMA R32, R24, R24, R32 ;  /* 0x000000181820722b */ /* 0x000fcc0000000020 */
[----:B------:R-:W-:Y:S02]  /*0520*/  DFMA R28, R28, R12, R28 ;  /* 0x0000000c1c1c722b */ /* 0x000fe4000000001c */
[----:B------:R-:W-:-:S06]  /*0530*/  DFMA R12, R18, R18, R32 ;  /* 0x00000012120c722b */ /* 0x000fcc0000000020 */
[----:B------:R-:W-:Y:S02]  /*0540*/  DFMA R32, -R4, R28, 1 ;  /* 0x3ff000000420742b */ /* 0x000fe4000000011c */
[----:B------:R-:W-:-:S06]  /*0550*/  DFMA R12, R16, R16, R12 ;  /* 0x00000010100c722b */ /* 0x000fcc000000000c */
[----:B------:R-:W-:Y:S02]  /*0560*/  DFMA R32, R28, R32, R28 ;  /* 0x000000201c20722b */ /* 0x000fe4000000001c */
[----:B------:R-:W-:-:S08]  /*0570*/  DFMA R28, R10, R8, RZ ;  /* 0x000000080a1c722b */ /* 0x000fd000000000ff */
[----:B------:R-:W-:Y:S02]  /*0580*/  DFMA R28, R8, R12, R28 ;  /* 0x0000000c081c722b */ /* 0x000fe4000000001c */
[----:B-----5:R-:W-:-:S06]  /*0590*/  DFMA R34, R2, R26, R34 ;  /* 0x0000001a0222722b */ /* 0x020fcc0000000022 */
[----:B------:R-:W-:Y:S02]  /*05a0*/  DMUL R2, R28, R32 ;  /* 0x000000201c027228 */ /* 0x000fe40000000000 */
[----:B------:R-:W-:-:S06]  /*05b0*/  DFMA R30, R24, R26, R30 ;  /* 0x0000001a181e722b */ /* 0x000fcc000000001e */
[----:B------:R-:W-:-:S08]  /*05c0*/  DFMA R24, -R4, R2, R28 ;  /* 0x000000020418722b */ /* 0x000fd0000000011c */
[----:B------:R-:W-:Y:S01]  /*05d0*/  DFMA R2, R32, R24, R2 ;  /* 0x000000182002722b */ /* 0x000fe20000000002 */
[----:B------:R-:W-:-:S09]  /*05e0*/  FSETP.GEU.AND P1, PT, |R29|, 6.5827683646048100446e-37, PT ;  /* 0x036000001d00780b */ /* 0x000fd20003f2e200 */
[----:B------:R-:W-:-:S05]  /*05f0*/  FFMA R0, RZ, R5, R3 ;  /* 0x00000005ff007223 */ /* 0x000fca0000000003 */
[----:B------:R-:W-:Y:S01]  /*0600*/  FSETP.GT.AND P0, PT, |R0|, 1.469367938527859385e-39, PT ;  /* 0x001000000000780b */ /* 0x000fe20003f04200 */
[-C--:B------:R-:W-:Y:S02]  /*0610*/  DFMA R14, R14, R22.reuse, R34 ;  /* 0x000000160e0e722b */ /* 0x080fe40000000022 */
[----:B------:R-:W-:-:S06]  /*0620*/  DFMA R30, R18, R22, R30 ;  /* 0x00000016121e722b */ /* 0x000fcc000000001e */
[-C--:B------:R-:W-:Y:S02]  /*0630*/  DFMA R14, R20, R6.reuse, R14 ;  /* 0x00000006140e722b */ /* 0x080fe4000000000e */
[----:B------:R-:W-:Y:S02]  /*0640*/  DFMA R16, R16, R6, R30 ;  /* 0x000000061010722b */ /* 0x000fe4000000001e */
[----:B------:R-:W-:Y:S09]  /*0650*/  @P0 BRA P1, `(.L_x_0) ;  /* 0x0000000000180947 */ /* 0x000ff20000800000 */
[----:B------:R-:W-:Y:S01]  /*0660*/  IMAD.MOV.U32 R22, RZ, RZ, R28 ;  /* 0x000000ffff167224 */ /* 0x000fe200078e001c */
[----:B------:R-:W-:Y:S01]  /*0670*/  MOV R0, 0x6a0 ;  /* 0x000006a000007802 */ /* 0x000fe20000000f00 */
[----:B------:R-:W-:-:S07]  /*0680*/  IMAD.MOV.U32 R23, RZ, RZ, R29 ;  /* 0x000000ffff177224 */ /* 0x000fce00078e001d */
[----:B------:R-:W-:Y:S05]  /*0690*/  CALL.REL.NOINC `($__internal_0_$__cuda_sm20_div_rn_f64_full) ;  /* 0x00000004004c7944 */ /* 0x000fea0003c00000 */
[----:B------:R-:W-:Y:S02]  /*06a0*/  IMAD.MOV.U32 R2, RZ, RZ, R6 ;  /* 0x000000ffff027224 */ /* 0x000fe400078e0006 */
[----:B------:R-:W-:-:S07]  /*06b0*/  IMAD.MOV.U32 R3, RZ, RZ, R7 ;  /* 0x000000ffff037224 */ /* 0x000fce00078e0007 */
.L_x_0:
[----:B------:R-:W-:Y:S01]  /*06c0*/  DFMA R6, R8, R8, R10 ;  /* 0x000000080806722b */ /* 0x000fe2000000000a */
[----:B------:R-:W-:Y:S01]  /*06d0*/  IMAD.MOV.U32 R4, RZ, RZ, 0x1 ;  /* 0x00000001ff047424 */ /* 0x000fe200078e00ff */
[----:B------:R-:W-:-:S04]  /*06e0*/  FSETP.GEU.AND P1, PT, |R9|, 6.5827683646048100446e-37, PT ;  /* 0x036000000900780b */ /* 0x000fc80003f2e200 */
[----:B------:R-:W0:Y:S02]  /*06f0*/  MUFU.RCP64H R5, R7 ;  /* 0x0000000700057308 */ /* 0x000e240000001800 */
[----:B0-----:R-:W-:-:S08]  /*0700*/  DFMA R18, -R6, R4, 1 ;  /* 0x3ff000000612742b */ /* 0x001fd00000000104 */
[----:B------:R-:W-:-:S08]  /*0710*/  DFMA R18, R18, R18, R18 ;  /* 0x000000121212722b */ /* 0x000fd00000000012 */
[----:B------:R-:W-:-:S08]  /*0720*/  DFMA R18, R4, R18, R4 ;  /* 0x000000120412722b */ /* 0x000fd00000000004 */
[----:B------:R-:W-:-:S08]  /*0730*/  DFMA R4, -R6, R18, 1 ;  /* 0x3ff000000604742b */ /* 0x000fd00000000112 */
[----:B------:R-:W-:-:S08]  /*0740*/  DFMA R4, R18, R4, R18 ;  /* 0x000000041204722b */ /* 0x000fd00000000012 */
[----:B------:R-:W-:-:S08]  /*0750*/  DMUL R18, R8, R4 ;  /* 0x0000000408127228 */ /* 0x000fd00000000000 */
[----:B------:R-:W-:-:S08]  /*0760*/  DFMA R20, -R6, R18, R8 ;  /* 0x000000120614722b */ /* 0x000fd00000000108 */
[----:B------:R-:W-:-:S10]  /*0770*/  DFMA R4, R4, R20, R18 ;  /* 0x000000140404722b */ /* 0x000fd40000000012 */
[----:B------:R-:W-:-:S05]  /*0780*/  FFMA R0, RZ, R7, R5 ;  /* 0x00000007ff007223 */ /* 0x000fca0000000005 */
[----:B------:R-:W-:-:S13]  /*0790*/  FSETP.GT.AND P0, PT, |R0|, 1.469367938527859385e-39, PT ;  /* 0x001000000000780b */ /* 0x000fda0003f04200 */
[----:B------:R-:W-:Y:S05]  /*07a0*/  @P0 BRA P1, `(.L_x_1) ;  /* 0x0000000000200947 */ /* 0x000fea0000800000 */
[----:B------:R-:W-:Y:S01]  /*07b0*/  IMAD.MOV.U32 R4, RZ, RZ, R6 ;  /* 0x000000ffff047224 */ /* 0x000fe200078e0006 */
[----:B------:R-:W-:Y:S01]  /*07c0*/  MOV R0, 0x810 ;  /* 0x0000081000007802 */ /* 0x000fe20000000f00 */
[----:B------:R-:W-:Y:S02]  /*07d0*/  IMAD.MOV.U32 R5, RZ, RZ, R7 ;  /* 0x000000ffff057224 */ /* 0x000fe400078e0007 */
[----:B------:R-:W-:Y:S02]  /*07e0*/  IMAD.MOV.U32 R22, RZ, RZ, R8 ;  /* 0x000000ffff167224 */ /* 0x000fe400078e0008 */
[----:B------:R-:W-:-:S07]  /*07f0*/  IMAD.MOV.U32 R23, RZ, RZ, R9 ;  /* 0x000000ffff177224 */ /* 0x000fce00078e0009 */
[----:B------:R-:W-:Y:S05]  /*0800*/  CALL.REL.NOINC `($__internal_0_$__cuda_sm20_div_rn_f64_full) ;  /* 0x0000000000f07944 */ /* 0x000fea0003c00000 */
[----:B------:R-:W-:Y:S02]  /*0810*/  IMAD.MOV.U32 R4, RZ, RZ, R6 ;  /* 0x000000ffff047224 */ /* 0x000fe400078e0006 */
[----:B------:R-:W-:-:S07]  /*0820*/  IMAD.MOV.U32 R5, RZ, RZ, R7 ;  /* 0x000000ffff057224 */ /* 0x000fce00078e0007 */
.L_x_1:
[C---:B------:R-:W-:Y:S01]  /*0830*/  DFMA R10, R8.reuse, R4, R10 ;  /* 0x00000004080a722b */ /* 0x040fe2000000000a */
[----:B------:R-:W-:Y:S01]  /*0840*/  IMAD.MOV.U32 R18, RZ, RZ, 0x1 ;  /* 0x00000001ff127424 */ /* 0x000fe200078e00ff */
[----:B------:R-:W-:-:S04]  /*0850*/  DFMA R8, R8, -R2, R12 ;  /* 0x800000020808722b */ /* 0x000fc8000000000c */
[----:B------:R-:W0:Y:S04]  /*0860*/  MUFU.RCP64H R19, R11 ;  /* 0x0000000b00137308 */ /* 0x000e280000001800 */
[----:B------:R-:W-:Y:S02]  /*0870*/  DFMA R12, R12, -R4, R8 ;  /* 0x800000040c0c722b */ /* 0x000fe40000000008 */
[----:B0-----:R-:W-:-:S08]  /*0880*/  DFMA R6, -R10, R18, 1 ;  /* 0x3ff000000a06742b */ /* 0x001fd00000000112 */
[----:B------:R-:W-:Y:S02]  /*0890*/  DFMA R20, R6, R6, R6 ;  /* 0x000000060614722b */ /* 0x000fe40000000006 */
[----:B------:R-:W-:-:S06]  /*08a0*/  DFMA R6, RZ, R4, 1 ;  /* 0x3ff00000ff06742b */ /* 0x000fcc0000000004 */
[----:B------:R-:W-:Y:S02]  /*08b0*/  DFMA R20, R18, R20, R18 ;  /* 0x000000141214722b */ /* 0x000fe40000000012 */
[----:B------:R-:W-:Y:S02]  /*08c0*/  DADD R18, RZ, R4 ;  /* 0x00000000ff127229 */ /* 0x000fe40000000004 */
[----:B------:R-:W-:-:S04]  /*08d0*/  DFMA R6, R14, R6, RZ ;  /* 0x000000060e06722b */ /* 0x000fc800000000ff */
[----:B------:R-:W-:-:S04]  /*08e0*/  DFMA R22, -R10, R20, 1 ;  /* 0x3ff000000a16742b */ /* 0x000fc80000000114 */
[----:B------:R-:W-:-:S04]  /*08f0*/  DFMA R18, R16, R18, R6 ;  /* 0x000000121012722b */ /* 0x000fc80000000006 */
[----:B------:R-:W-:-:S06]  /*0900*/  DFMA R22, R20, R22, R20 ;  /* 0x000000161416722b */ /* 0x000fcc0000000014 */
[----:B------:R-:W-:Y:S02]  /*0910*/  FSETP.GEU.AND P1, PT, |R19|, 6.5827683646048100446e-37, PT ;  /* 0x036000001300780b */ /* 0x000fe40003f2e200 */
[----:B------:R-:W-:-:S08]  /*0920*/  DMUL R6, R18, R22 ;  /* 0x0000001612067228 */ /* 0x000fd00000000000 */
[----:B------:R-:W-:-:S08]  /*0930*/  DFMA R20, -R10, R6, R18 ;  /* 0x000000060a14722b */ /* 0x000fd00000000112 */
[----:B------:R-:W-:Y:S02]  /*0940*/  DFMA R6, R22, R20, R6 ;  /* 0x000000141606722b */ /* 0x000fe40000000006 */
[----:B------:R-:W-:Y:S02]  /*0950*/  DADD R20, RZ, -R2 ;  /* 0x00000000ff147229 */ /* 0x000fe40000000802 */
[----:B------:R-:W-:-:S06]  /*0960*/  DFMA R22, -RZ, R2, 1 ;  /* 0x3ff00000ff16742b */ /* 0x000fcc0000000102 */
[----:B------:R-:W-:Y:S01]  /*0970*/  FFMA R0, RZ, R11, R7 ;  /* 0x0000000bff007223 */ /* 0x000fe20000000007 */
[----:B------:R-:W-:Y:S02]  /*0980*/  DFMA R2, -RZ, R4, R20 ;  /* 0x00000004ff02722b */ /* 0x000fe40000000114 */
[----:B------:R-:W-:Y:S02]  /*0990*/  DADD R8, R22, -R4 ;  /* 0x0000000016087229 */ /* 0x000fe40000000804 */
        /* <DEDUP_REMOVED lines=8> */
.L_x_2:
[----:B------:R-:W0:Y:S01]  /*0a20*/  MUFU.RCP64H R5, R13 ;  /* 0x0000000d00057308 */ /* 0x000e220000001800 */
[----:B------:R-:W-:Y:S01]  /*0a30*/  IMAD.MOV.U32 R4, RZ, RZ, 0x1 ;  /* 0x00000001ff047424 */ /* 0x000fe200078e00ff */
[----:B------:R-:W-:-:S08]  /*0a40*/  DFMA R2, R14, R2, RZ ;  /* 0x000000020e02722b */ /* 0x000fd000000000ff */
[----:B------:R-:W-:Y:S02]  /*0a50*/  DFMA R22, R16, R8, R2 ;  /* 0x000000081016722b */ /* 0x000fe40000000002 */
[----:B0-----:R-:W-:-:S08]  /*0a60*/  DFMA R10, -R12, R4, 1 ;  /* 0x3ff000000c0a742b */ /* 0x001fd00000000104 */
[----:B------:R-:W-:Y:S01]  /*0a70*/  FSETP.GEU.AND P1, PT, |R23|, 6.5827683646048100446e-37, PT ;  /* 0x036000001700780b */ /* 0x000fe20003f2e200 */
[----:B------:R-:W-:-:S08]  /*0a80*/  DFMA R10, R10, R10, R10 ;  /* 0x0000000a0a0a722b */ /* 0x000fd0000000000a */
[----:B------:R-:W-:-:S08]  /*0a90*/  DFMA R10, R4, R10, R4 ;  /* 0x0000000a040a722b */ /* 0x000fd00000000004 */
[----:B------:R-:W-:-:S08]  /*0aa0*/  DFMA R4, -R12, R10, 1 ;  /* 0x3ff000000c04742b */ /* 0x000fd0000000010a */
[----:B------:R-:W-:Y:S02]  /*0ab0*/  DFMA R2, R10, R4, R10 ;  /* 0x000000040a02722b */ /* 0x000fe4000000000a */
[----:B------:R-:W0:Y:S06]  /*0ac0*/  LDC.64 R4, c[0x0][0x390] ;  /* 0x0000e400ff047b82 */ /* 0x000e2c0000000a00 */
[----:B------:R-:W-:-:S08]  /*0ad0*/  DMUL R8, R22, R2 ;  /* 0x0000000216087228 */ /* 0x000fd00000000000 */
[----:B------:R-:W-:-:S08]  /*0ae0*/  DFMA R10, -R12, R8, R22 ;  /* 0x000000080c0a722b */ /* 0x000fd00000000116 */
[----:B------:R-:W-:Y:S01]  /*0af0*/  DFMA R2, R2, R10, R8 ;  /* 0x0000000a0202722b */ /* 0x000fe20000000008 */
[----:B0-----:R0:W-:Y:S09]  /*0b00*/  STG.E.64 desc[UR4][R4.64], R6 ;  /* 0x0000000604007986 */ /* 0x0011f2000c101b04 */
[----:B------:R-:W-:-:S05]  /*0b10*/  FFMA R0, RZ, R13, R3 ;  /* 0x0000000dff007223 */ /* 0x000fca0000000003 */
[----:B------:R-:W-:-:S13]  /*0b20*/  FSETP.GT.AND P0, PT, |R0|, 1.469367938527859385e-39, PT ;  /* 0x001000000000780b */ /* 0x000fda0003f04200 */
[----:B0-----:R-:W-:Y:S05]  /*0b30*/  @P0 BRA P1, `(.L_x_3) ;  /* 0x0000000000180947 */ /* 0x001fea0000800000 */
[----:B------:R-:W-:Y:S01]  /*0b40*/  IMAD.MOV.U32 R4, RZ, RZ, R12 ;  /* 0x000000ffff047224 */ /* 0x000fe200078e000c */
[----:B------:R-:W-:Y:S01]  /*0b50*/  MOV R0, 0xb80 ;  /* 0x00000b8000007802 */ /* 0x000fe20000000f00 */
[----:B------:R-:W-:-:S07]  /*0b60*/  IMAD.MOV.U32 R5, RZ, RZ, R13 ;  /* 0x000000ffff057224 */ /* 0x000fce00078e000d */
[----:B------:R-:W-:Y:S05]  /*0b70*/  CALL.REL.NOINC `($__internal_0_$__cuda_sm20_div_rn_f64_full) ;  /* 0x0000000000147944 */ /* 0x000fea0003c00000 */
[----:B------:R-:W-:Y:S02]  /*0b80*/  IMAD.MOV.U32 R2, RZ, RZ, R6 ;  /* 0x000000ffff027224 */ /* 0x000fe400078e0006 */
[----:B------:R-:W-:-:S07]  /*0b90*/  IMAD.MOV.U32 R3, RZ, RZ, R7 ;  /* 0x000000ffff037224 */ /* 0x000fce00078e0007 */
.L_x_3:
[----:B------:R-:W0:Y:S02]  /*0ba0*/  LDC.64 R4, c[0x0][0x390] ;  /* 0x0000e400ff047b82 */ /* 0x000e240000000a00 */
[----:B0-----:R-:W-:Y:S01]  /*0bb0*/  STG.E.64 desc[UR4][R4.64+0x8], R2 ;  /* 0x0000080204007986 */ /* 0x001fe2000c101b04 */
[----:B------:R-:W-:Y:S05]  /*0bc0*/  EXIT ;  /* 0x000000000000794d */ /* 0x000fea0003800000 */
        .weak           $__internal_0_$__cuda_sm20_div_rn_f64_full
        .type           $__internal_0_$__cuda_sm20_div_rn_f64_full,@function
        .size           $__internal_0_$__cuda_sm20_div_rn_f64_full,(.L_x_10 - $__internal_0_$__cuda_sm20_div_rn_f64_full)
$__internal_0_$__cuda_sm20_div_rn_f64_full:
[C---:B------:R-:W-:Y:S01]  /*0bd0*/  FSETP.GEU.AND P0, PT, |R5|.reuse, 1.469367938527859385e-39, PT ;  /* 0x001000000500780b */ /* 0x040fe20003f0e200 */
[----:B------:R-:W-:Y:S01]  /*0be0*/  IMAD.MOV.U32 R20, RZ, RZ, R4 ;  /* 0x000000ffff147224 */ /* 0x000fe200078e0004 */
[----:B------:R-:W-:Y:S01]  /*0bf0*/  LOP3.LUT R18, R5, 0x800fffff, RZ, 0xc0, !PT ;  /* 0x800fffff05127812 */ /* 0x000fe200078ec0ff */
[----:B------:R-:W-:Y:S02]  /*0c00*/  IMAD.MOV.U32 R21, RZ, RZ, R5 ;  /* 0x000000ffff157224 */ /* 0x000fe400078e0005 */
[----:B------:R-:W-:Y:S01]  /*0c10*/  IMAD.MOV.U32 R28, RZ, RZ, 0x1 ;  /* 0x00000001ff1c7424 */ /* 0x000fe200078e00ff */
[----:B------:R-:W-:Y:S01]  /*0c20*/  LOP3.LUT R19, R18, 0x3ff00000, RZ, 0xfc, !PT ;  /* 0x3ff0000012137812 */ /* 0x000fe200078efcff */
[----:B------:R-:W-:Y:S01]  /*0c30*/  IMAD.MOV.U32 R24, RZ, RZ, R22 ;  /* 0x000000ffff187224 */ /* 0x000fe200078e0016 */
[----:B------:R-:W-:Y:S02]  /*0c40*/  MOV R18, R4 ;  /* 0x0000000400127202 */ /* 0x000fe40000000f00 */
[----:B------:R-:W-:-:S03]  /*0c50*/  LOP3.LUT R4, R23, 0x7ff00000, RZ, 0xc0, !PT ;  /* 0x7ff0000017047812 */ /* 0x000fc600078ec0ff */
[----:B------:R-:W-:-:S06]  /*0c60*/  @!P0 DMUL R18, R20, 8.98846567431157953865e+307 ;  /* 0x7fe0000014128828 */ /* 0x000fcc0000000000 */
[----:B------:R-:W0:Y:S02]  /*0c70*/  MUFU.RCP64H R29, R19 ;  /* 0x00000013001d7308 */ /* 0x000e240000001800 */
[----:B0-----:R-:W-:-:S08]  /*0c80*/  DFMA R6, R28, -R18, 1 ;  /* 0x3ff000001c06742b */ /* 0x001fd00000000812 */
[----:B------:R-:W-:-:S08]  /*0c90*/  DFMA R6, R6, R6, R6 ;  /* 0x000000060606722b */ /* 0x000fd00000000006 */
[----:B------:R-:W-:Y:S01]  /*0ca0*/  DFMA R28, R28, R6, R28 ;  /* 0x000000061c1c722b */ /* 0x000fe2000000001c */
[----:B------:R-:W-:Y:S01]  /*0cb0*/  LOP3.LUT R7, R5, 0x7ff00000, RZ, 0xc0, !PT ;  /* 0x7ff0000005077812 */ /* 0x000fe200078ec0ff */
[----:B------:R-:W-:Y:S02]  /*0cc0*/  IMAD.MOV.U32 R5, RZ, RZ, 0x1ca00000 ;  /* 0x1ca00000ff057424 */ /* 0x000fe400078e00ff */
[----:B------:R-:W-:Y:S01]  /*0cd0*/  IMAD.MOV.U32 R6, RZ, RZ, R4 ;  /* 0x000000ffff067224 */ /* 0x000fe200078e0004 */
[----:B------:R-:W-:-:S03]  /*0ce0*/  ISETP.GE.U32.AND P1, PT, R4, R7, PT ;  /* 0x000000070400720c */ /* 0x000fc60003f26070 */
[----:B------:R-:W-:Y:S01]  /*0cf0*/  DFMA R26, R28, -R18, 1 ;  /* 0x3ff000001c1a742b */ /* 0x000fe20000000812 */
[----:B------:R-:W-:Y:S02]  /*0d00*/  SEL R25, R5, 0x63400000, !P1 ;  /* 0x6340000005197807 */ /* 0x000fe40004800000 */
[----:B------:R-:W-:Y:S02]  /*0d10*/  FSETP.GEU.AND P1, PT, |R23|, 1.469367938527859385e-39, PT ;  /* 0x001000001700780b */ /* 0x000fe40003f2e200 */
[----:B------:R-:W-:-:S03]  /*0d20*/  LOP3.LUT R25, R25, 0x800fffff, R23, 0xf8, !PT ;  /* 0x800fffff19197812 */ /* 0x000fc600078ef817 */
[----:B------:R-:W-:-:S08]  /*0d30*/  DFMA R26, R28, R26, R28 ;  /* 0x0000001a1c1a722b */ /* 0x000fd0000000001c */
[----:B------:R-:W-:Y:S05]  /*0d40*/  @P1 BRA `(.L_x_4) ;  /* 0x0000000000201947 */ /* 0x000fea0003800000 */
[----:B------:R-:W-:Y:S01]  /*0d50*/  LOP3.LUT R29, R21, 0x7ff00000, RZ, 0xc0, !PT ;  /* 0x7ff00000151d7812 */ /* 0x000fe200078ec0ff */
[----:B------:R-:W-:-:S03]  /*0d60*/  IMAD.MOV.U32 R28, RZ, RZ, RZ ;  /* 0x000000ffff1c7224 */ /* 0x000fc600078e00ff */
[----:B------:R-:W-:-:S04]  /*0d70*/  ISETP.GE.U32.AND P1, PT, R4, R29, PT ;  /* 0x0000001d0400720c */ /* 0x000fc80003f26070 */
[----:B------:R-:W-:-:S04]  /*0d80*/  SEL R29, R5, 0x63400000, !P1 ;  /* 0x63400000051d7807 */ /* 0x000fc80004800000 */
[----:B------:R-:W-:-:S04]  /*0d90*/  LOP3.LUT R29, R29, 0x80000000, R23, 0xf8, !PT ;  /* 0x800000001d1d7812 */ /* 0x000fc800078ef817 */
[----:B------:R-:W-:-:S06]  /*0da0*/  LOP3.LUT R29, R29, 0x100000, RZ, 0xfc, !PT ;  /* 0x001000001d1d7812 */ /* 0x000fcc00078efcff */
[----:B------:R-:W-:-:S10]  /*0db0*/  DFMA R24, R24, 2, -R28 ;  /* 0x400000001818782b */ /* 0x000fd4000000081c */
[----:B------:R-:W-:-:S07]  /*0dc0*/  LOP3.LUT R6, R25, 0x7ff00000, RZ, 0xc0, !PT ;  /* 0x7ff0000019067812 */ /* 0x000fce00078ec0ff */
.L_x_4:
[----:B------:R-:W-:Y:S01]  /*0dd0*/  VIADD R32, R6, 0xffffffff ;  /* 0xffffffff06207836 */ /* 0x000fe20000000000 */
[----:B------:R-:W-:Y:S01]  /*0de0*/  @!P0 LOP3.LUT R7, R19, 0x7ff00000, RZ, 0xc0, !PT ;  /* 0x7ff0000013078812 */ /* 0x000fe200078ec0ff */
[----:B------:R-:W-:-:S03]  /*0df0*/  DMUL R28, R26, R24 ;  /* 0x000000181a1c7228 */ /* 0x000fc60000000000 */
[----:B------:R-:W-:Y:S01]  /*0e00*/  ISETP.GT.U32.AND P0, PT, R32, 0x7feffffe, PT ;  /* 0x7feffffe2000780c */ /* 0x000fe20003f04070 */
[----:B------:R-:W-:-:S04]  /*0e10*/  VIADD R32, R7, 0xffffffff ;  /* 0xffffffff07207836 */ /* 0x000fc80000000000 */
[----:B------:R-:W-:Y:S01]  /*0e20*/  DFMA R30, R28, -R18, R24 ;  /* 0x800000121c1e722b */ /* 0x000fe20000000018 */
[----:B------:R-:W-:-:S07]  /*0e30*/  ISETP.GT.U32.OR P0, PT, R32, 0x7feffffe, P0 ;  /* 0x7feffffe2000780c */ /* 0x000fce0000704470 */
[----:B------:R-:W-:-:S06]  /*0e40*/  DFMA R30, R26, R30, R28 ;  /* 0x0000001e1a1e722b */ /* 0x000fcc000000001c */
[----:B------:R-:W-:Y:S05]  /*0e50*/  @P0 BRA `(.L_x_5) ;  /* 0x00000000006c0947 */ /* 0x000fea0003800000 */
[----:B------:R-:W-:-:S04]  /*0e60*/  LOP3.LUT R7, R21, 0x7ff00000, RZ, 0xc0, !PT ;  /* 0x7ff0000015077812 */ /* 0x000fc800078ec0ff */
[CC--:B------:R-:W-:Y:S02]  /*0e70*/  VIADDMNMX R6, R4.reuse, -R7.reuse, 0xb9600000, !PT ;  /* 0xb960000004067446 */ /* 0x0c0fe40007800907 */
[----:B------:R-:W-:Y:S02]  /*0e80*/  ISETP.GE.U32.AND P0, PT, R4, R7, PT ;  /* 0x000000070400720c */ /* 0x000fe40003f06070 */
[----:B------:R-:W-:Y:S02]  /*0e90*/  VIMNMX R6, PT, PT, R6, 0x46a00000, PT ;  /* 0x46a0000006067848 */ /* 0x000fe40003fe0100 */
[----:B------:R-:W-:-:S05]  /*0ea0*/  SEL R5, R5, 0x63400000, !P0 ;  /* 0x6340000005057807 */ /* 0x000fca0004000000 */
[----:B------:R-:W-:Y:S02]  /*0eb0*/  IMAD.IADD R22, R6, 0x1, -R5 ;  /* 0x0000000106167824 */ /* 0x000fe400078e0a05 */
[----:B------:R-:W-:Y:S02]  /*0ec0*/  IMAD.MOV.U32 R6, RZ, RZ, RZ ;  /* 0x000000ffff067224 */ /* 0x000fe400078e00ff */
[----:B------:R-:W-:-:S06]  /*0ed0*/  VIADD R7, R22, 0x7fe00000 ;  /* 0x7fe0000016077836 */ /* 0x000fcc0000000000 */
[----:B------:R-:W-:-:S10]  /*0ee0*/  DMUL R4, R30, R6 ;  /* 0x000000061e047228 */ /* 0x000fd40000000000 */
[----:B------:R-:W-:-:S13]  /*0ef0*/  FSETP.GTU.AND P0, PT, |R5|, 1.469367938527859385e-39, PT ;  /* 0x001000000500780b */ /* 0x000fda0003f0c200 */
[----:B------:R-:W-:Y:S05]  /*0f00*/  @P0 BRA `(.L_x_6) ;  /* 0x0000000000940947 */ /* 0x000fea0003800000 */
[----:B------:R-:W-:Y:S01]  /*0f10*/  DFMA R18, R30, -R18, R24 ;  /* 0x800000121e12722b */ /* 0x000fe20000000018 */
[----:B------:R-:W-:-:S09]  /*0f20*/  IMAD.MOV.U32 R6, RZ, RZ, RZ ;  /* 0x000000ffff067224 */ /* 0x000fd200078e00ff */
[C---:B------:R-:W-:Y:S02]  /*0f30*/  FSETP.NEU.AND P0, PT, R19.reuse, RZ, PT ;  /* 0x000000ff1300720b */ /* 0x040fe40003f0d000 */
[----:B------:R-:W-:-:S04]  /*0f40*/  LOP3.LUT R21, R19, 0x80000000, R21, 0x48, !PT ;  /* 0x8000000013157812 */ /* 0x000fc800078e4815 */
[----:B------:R-:W-:-:S07]  /*0f50*/  LOP3.LUT R7, R21, R7, RZ, 0xfc, !PT ;  /* 0x0000000715077212 */ /* 0x000fce00078efcff */
[----:B------:R-:W-:Y:S05]  /*0f60*/  @!P0 BRA `(.L_x_6) ;  /* 0x00000000007c8947 */ /* 0x000fea0003800000 */
[----:B------:R-:W-:Y:S01]  /*0f70*/  IMAD.MOV R19, RZ, RZ, -R22 ;  /* 0x000000ffff137224 */ /* 0x000fe200078e0a16 */
[----:B------:R-:W-:Y:S01]  /*0f80*/  MOV R18, RZ ;  /* 0x000000ff00127202 */ /* 0x000fe20000000f00 */
[----:B------:R-:W-:-:S05]  /*0f90*/  DMUL.RP R6, R30, R6 ;  /* 0x000000061e067228 */ /* 0x000fca0000008000 */
[----:B------:R-:W-:-:S05]  /*0fa0*/  DFMA R18, R4, -R18, R30 ;  /* 0x800000120412722b */ /* 0x000fca000000001e */
[----:B------:R-:W-:Y:S02]  /*0fb0*/  LOP3.LUT R21, R7, R21, RZ, 0x3c, !PT ;  /* 0x0000001507157212 */ /* 0x000fe400078e3cff */
[----:B------:R-:W-:-:S04]  /*0fc0*/  IADD3 R18, PT, PT, -R22, -0x43300000, RZ ;  /* 0xbcd0000016127810 */ /* 0x000fc80007ffe1ff */
[----:B------:R-:W-:-:S04]  /*0fd0*/  FSETP.NEU.AND P0, PT, |R19|, R18, PT ;  /* 0x000000121300720b */ /* 0x000fc80003f0d200 */
[----:B------:R-:W-:Y:S02]  /*0fe0*/  FSEL R4, R6, R4, !P0 ;  /* 0x0000000406047208 */ /* 0x000fe40004000000 */
[----:B------:R-:W-:Y:S01]  /*0ff0*/  FSEL R5, R21, R5, !P0 ;  /* 0x0000000515057208 */ /* 0x000fe20004000000 */
[----:B------:R-:W-:Y:S06]  /*1000*/  BRA `(.L_x_6) ;  /* 0x0000000000547947 */ /* 0x000fec0003800000 */
.L_x_5:
[----:B------:R-:W-:-:S14]  /*1010*/  DSETP.NAN.AND P0, PT, R22, R22, PT ;  /* 0x000000161600722a */ /* 0x000fdc0003f08000 */
[----:B------:R-:W-:Y:S05]  /*1020*/  @P0 BRA `(.L_x_7) ;  /* 0x0000000000440947 */ /* 0x000fea0003800000 */
[----:B------:R-:W-:-:S14]  /*1030*/  DSETP.NAN.AND P0, PT, R20, R20, PT ;  /* 0x000000141400722a */ /* 0x000fdc0003f08000 */
[----:B------:R-:W-:Y:S05]  /*1040*/  @P0 BRA `(.L_x_8) ;  /* 0x0000000000300947 */ /* 0x000fea0003800000 */
[----:B------:R-:W-:Y:S01]  /*1050*/  ISETP.NE.AND P0, PT, R6, R7, PT ;  /* 0x000000070600720c */ /* 0x000fe20003f05270 */
[----:B------:R-:W-:Y:S02]  /*1060*/  IMAD.MOV.U32 R4, RZ, RZ, 0x0 ;  /* 0x00000000ff047424 */ /* 0x000fe400078e00ff */
[----:B------:R-:W-:-:S10]  /*1070*/  IMAD.MOV.U32 R5, RZ, RZ, -0x80000 ;  /* 0xfff80000ff057424 */ /* 0x000fd400078e00ff */
[----:B------:R-:W-:Y:S05]  /*1080*/  @!P0 BRA `(.L_x_6) ;  /* 0x0000000000348947 */ /* 0x000fea0003800000 */
[----:B------:R-:W-:Y:S02]  /*1090*/  ISETP.NE.AND P0, PT, R6, 0x7ff00000, PT ;  /* 0x7ff000000600780c */ /* 0x000fe40003f05270 */
[----:B------:R-:W-:Y:S02]  /*10a0*/  LOP3.LUT R5, R23, 0x80000000, R21, 0x48, !PT ;  /* 0x8000000017057812 */ /* 0x000fe400078e4815 */
[----:B------:R-:W-:-:S13]  /*10b0*/  ISETP.EQ.OR P0, PT, R7, RZ, !P0 ;  /* 0x000000ff0700720c */ /* 0x000fda0004702670 */
[----:B------:R-:W-:Y:S01]  /*10c0*/  @P0 LOP3.LUT R6, R5, 0x7ff00000, RZ, 0xfc, !PT ;  /* 0x7ff0000005060812 */ /* 0x000fe200078efcff */
[----:B------:R-:W-:Y:S02]  /*10d0*/  @!P0 IMAD.MOV.U32 R4, RZ, RZ, RZ ;  /* 0x000000ffff048224 */ /* 0x000fe400078e00ff */
[----:B------:R-:W-:Y:S02]  /*10e0*/  @P0 IMAD.MOV.U32 R4, RZ, RZ, RZ ;  /* 0x000000ffff040224 */ /* 0x000fe400078e00ff */
[----:B------:R-:W-:Y:S01]  /*10f0*/  @P0 IMAD.MOV.U32 R5, RZ, RZ, R6 ;  /* 0x000000ffff050224 */ /* 0x000fe200078e0006 */
[----:B------:R-:W-:Y:S06]  /*1100*/  BRA `(.L_x_6) ;  /* 0x0000000000147947 */ /* 0x000fec0003800000 */
.L_x_8:
[----:B------:R-:W-:Y:S01]  /*1110*/  LOP3.LUT R5, R21, 0x80000, RZ, 0xfc, !PT ;  /* 0x0008000015057812 */ /* 0x000fe200078efcff */
[----:B------:R-:W-:Y:S01]  /*1120*/  IMAD.MOV.U32 R4, RZ, RZ, R20 ;  /* 0x000000ffff047224 */ /* 0x000fe200078e0014 */
[----:B------:R-:W-:Y:S06]  /*1130*/  BRA `(.L_x_6) ;  /* 0x0000000000087947 */ /* 0x000fec0003800000 */
.L_x_7:
[----:B------:R-:W-:Y:S01]  /*1140*/  LOP3.LUT R5, R23, 0x80000, RZ, 0xfc, !PT ;  /* 0x0008000017057812 */ /* 0x000fe200078efcff */
[----:B------:R-:W-:-:S07]  /*1150*/  IMAD.MOV.U32 R4, RZ, RZ, R22 ;  /* 0x000000ffff047224 */ /* 0x000fce00078e0016 */
.L_x_6:
[----:B------:R-:W-:Y:S02]  /*1160*/  IMAD.MOV.U32 R6, RZ, RZ, R4 ;  /* 0x000000ffff067224 */ /* 0x000fe400078e0004 */
[----:B------:R-:W-:Y:S02]  /*1170*/  IMAD.MOV.U32 R7, RZ, RZ, R5 ;  /* 0x000000ffff077224 */ /* 0x000fe400078e0005 */
[----:B------:R-:W-:Y:S02]  /*1180*/  IMAD.MOV.U32 R4, RZ, RZ, R0 ;  /* 0x000000ffff047224 */ /* 0x000fe400078e0000 */
[----:B------:R-:W-:-:S04]  /*1190*/  IMAD.MOV.U32 R5, RZ, RZ, 0x0 ;  /* 0x00000000ff057424 */ /* 0x000fc800078e00ff */
[----:B------:R-:W-:Y:S05]  /*11a0*/  RET.REL.NODEC R4 `(_Z6kernelPA2_dPdS1_) ;  /* 0xffffffec04947950 */ /* 0x000fea0003c3ffff */
.L_x_9:
[----:B------:R-:W-:-:S00]  /*11b0*/  BRA `(.L_x_9) ;  /* 0xfffffffc00fc7947 */ /* 0x000fc0000383ffff */
[----:B------:R-:W-:-:S00]  /*11c0*/  NOP ;  /* 0x0000000000007918 */ /* 0x000fc00000000000 */
        /* <DEDUP_REMOVED lines=11> */
.L_x_10:


//--------------------- .nv.shared.reserved.0     --------------------------
	.section	.nv.shared.reserved.0,"aw",@nobits
	.weak		__nv_reservedSMEM_offset_0_alias
	.size		__nv_reservedSMEM_offset_0_alias, 0, 64
	.other		__nv_reservedSMEM_offset_0_alias,@"STO_CUDA_RESERVED_SHARED STV_DEFAULT"
__nv_reservedSMEM_offset_0_alias:
	.zero		0
	.zero		64


//--------------------- .nv.constant0._Z6kernelPA2_dPdS1_ --------------------------
	.section	.nv.constant0._Z6kernelPA2_dPdS1_,"a",@progbits
	.sectionflags	@""
	.align	4
.nv.constant0._Z6kernelPA2_dPdS1_:
	.zero		920


//--------------------- SYMBOLS --------------------------

	.type		.nv.reservedSmem.offset0,@object
	.size		.nv.reservedSmem.offset0,0x4
